







.version 7.1
.target sm_52
.address_size 64



.visible .entry _Z6matMulPiS_S_iii(
.param .u64 _Z6matMulPiS_S_iii_param_0,
.param .u64 _Z6matMulPiS_S_iii_param_1,
.param .u64 _Z6matMulPiS_S_iii_param_2,
.param .u32 _Z6matMulPiS_S_iii_param_3,
.param .u32 _Z6matMulPiS_S_iii_param_4,
.param .u32 _Z6matMulPiS_S_iii_param_5
)
{
.reg .pred %p<10>;
.reg .b32 %r<83>;
.reg .b64 %rd<35>;


ld.param.u64 %rd8, [_Z6matMulPiS_S_iii_param_0];
ld.param.u64 %rd6, [_Z6matMulPiS_S_iii_param_1];
ld.param.u64 %rd7, [_Z6matMulPiS_S_iii_param_2];
ld.param.u32 %r30, [_Z6matMulPiS_S_iii_param_3];
ld.param.u32 %r28, [_Z6matMulPiS_S_iii_param_4];
ld.param.u32 %r29, [_Z6matMulPiS_S_iii_param_5];
cvta.to.global.u64 %rd1, %rd8;
mov.u32 %r31, %ntid.y;
mov.u32 %r1, %ctaid.y;
mov.u32 %r2, %tid.y;
mad.lo.s32 %r3, %r31, %r1, %r2;
mov.u32 %r32, %ntid.x;
mov.u32 %r33, %ctaid.x;
mov.u32 %r4, %tid.x;
mad.lo.s32 %r5, %r32, %r33, %r4;
setp.lt.s32	%p1, %r3, %r30;
setp.lt.s32	%p2, %r5, %r28;
and.pred %p3, %p1, %p2;
@!%p3 bra BB0_14;
bra.uni BB0_1;

BB0_1:
mov.u32 %r82, 0;
setp.lt.s32	%p4, %r29, 1;
@%p4 bra BB0_13;

mul.lo.s32 %r6, %r3, %r29;
and.b32 %r41, %r29, 3;
mov.u32 %r77, 0;
setp.eq.s32	%p5, %r41, 0;
@%p5 bra BB0_3;

setp.eq.s32	%p6, %r41, 1;
@%p6 bra BB0_5;
bra.uni BB0_6;

BB0_5:
mov.u32 %r76, %r77;
bra.uni BB0_9;

BB0_3:
mov.u32 %r82, %r77;
bra.uni BB0_10;

BB0_6:
setp.eq.s32	%p7, %r41, 2;
mov.u32 %r74, %r77;
@%p7 bra BB0_8;

mul.wide.s32 %rd9, %r6, 4;
add.s64 %rd10, %rd1, %rd9;
cvta.to.global.u64 %rd11, %rd6;
mul.wide.s32 %rd12, %r5, 4;
add.s64 %rd13, %rd11, %rd12;
ld.global.u32 %r43, [%rd13];
ld.global.u32 %r44, [%rd10];
mul.lo.s32 %r74, %r43, %r44;
mov.u32 %r77, 1;

BB0_8:
add.s32 %r45, %r77, %r6;
mul.wide.s32 %rd14, %r45, 4;
add.s64 %rd15, %rd1, %rd14;
neg.s32 %r46, %r77;
and.b32 %r47, %r46, %r28;
add.s32 %r48, %r47, %r5;
cvta.to.global.u64 %rd16, %rd6;
mul.wide.s32 %rd17, %r48, 4;
add.s64 %rd18, %rd16, %rd17;
ld.global.u32 %r49, [%rd18];
ld.global.u32 %r50, [%rd15];
mad.lo.s32 %r76, %r49, %r50, %r74;
add.s32 %r77, %r77, 1;

BB0_9:
add.s32 %r51, %r77, %r6;
mul.wide.s32 %rd19, %r51, 4;
add.s64 %rd20, %rd1, %rd19;
mad.lo.s32 %r52, %r77, %r28, %r5;
cvta.to.global.u64 %rd21, %rd6;
mul.wide.s32 %rd22, %r52, 4;
add.s64 %rd23, %rd21, %rd22;
ld.global.u32 %r53, [%rd23];
ld.global.u32 %r54, [%rd20];
mad.lo.s32 %r82, %r53, %r54, %r76;
add.s32 %r77, %r77, 1;

BB0_10:
setp.lt.u32	%p8, %r29, 4;
@%p8 bra BB0_13;

shl.b32 %r18, %r28, 2;
mad.lo.s32 %r59, %r29, %r3, %r77;
mul.wide.s32 %rd24, %r59, 4;
add.s64 %rd34, %rd1, %rd24;
mad.lo.s32 %r79, %r77, %r28, %r5;
cvta.to.global.u64 %rd3, %rd6;

BB0_12:
mul.wide.s32 %rd25, %r79, 4;
add.s64 %rd26, %rd3, %rd25;
ld.global.u32 %r61, [%rd26];
ld.global.u32 %r62, [%rd34];
mad.lo.s32 %r63, %r61, %r62, %r82;
cvt.s64.s32	%rd27, %r18;
add.s64 %rd28, %rd26, %rd27;
ld.global.u32 %r64, [%rd28];
ld.global.u32 %r65, [%rd34+4];
mad.lo.s32 %r66, %r64, %r65, %r63;
add.s64 %rd29, %rd28, %rd27;
ld.global.u32 %r67, [%rd29];
ld.global.u32 %r68, [%rd34+8];
mad.lo.s32 %r69, %r67, %r68, %r66;
add.s64 %rd30, %rd29, %rd27;
ld.global.u32 %r70, [%rd30];
ld.global.u32 %r71, [%rd34+12];
mad.lo.s32 %r82, %r70, %r71, %r69;
add.s64 %rd34, %rd34, 16;
add.s32 %r79, %r79, %r18;
add.s32 %r77, %r77, 4;
setp.lt.s32	%p9, %r77, %r29;
@%p9 bra BB0_12;

BB0_13:
mad.lo.s32 %r72, %r3, %r28, %r5;
cvta.to.global.u64 %rd31, %rd7;
mul.wide.s32 %rd32, %r72, 4;
add.s64 %rd33, %rd31, %rd32;
st.global.u32 [%rd33], %r82;

BB0_14:
ret;
}




// ===== COMPILED SASS (sm_100) =====

	.target	sm_100

	.elftype	@"ET_EXEC"


//--------------------- .note.nv.tkinfo           --------------------------
	.section	.note.nv.tkinfo,"",@"SHT_NOTE"
	.sectionflags	@"SHF_NOTE_NV_TKINFO"
	.tkinfo
        /*0018*/ 	.word	0x00000002
        /*0030*/ 	.string	""
        /*0030*/ 	.string	"ptxas"
        /*0030*/ 	.string	"Cuda compilation tools, release 13.0, V13.0.88"
        /*0030*/ 	.string	"Build cuda_13.0.r13.0/compiler.36424714_0"
        /*0030*/ 	.string	"-arch sm_100 "



//--------------------- .note.nv.cuinfo           --------------------------
	.section	.note.nv.cuinfo,"",@"SHT_NOTE"
	.sectionflags	@"SHF_NOTE_NV_CUINFO"
        /*0018*/ 	.short	0x0002
        /*001a*/ 	.short	0x0034
        /*001c*/ 	.short	0x0082
	.zero		2


//--------------------- .nv.info                  --------------------------
	.section	.nv.info,"",@"SHT_CUDA_INFO"
	.align	4


	//----- nvinfo : EIATTR_REGCOUNT
	.align		4
        /*0000*/ 	.byte	0x04, 0x2f
        /*0002*/ 	.short	(.L_1 - .L_0)
	.align		4
.L_0:
        /*0004*/ 	.word	index@(_Z6matMulPiS_S_iii)
        /*0008*/ 	.word	0x00000020


	//----- nvinfo : EIATTR_FRAME_SIZE
	.align		4
.L_1:
        /*000c*/ 	.byte	0x04, 0x11
        /*000e*/ 	.short	(.L_3 - .L_2)
	.align		4
.L_2:
        /*0010*/ 	.word	index@(_Z6matMulPiS_S_iii)
        /*0014*/ 	.word	0x00000000


	//----- nvinfo : EIATTR_MIN_STACK_SIZE
	.align		4
.L_3:
        /*0018*/ 	.byte	0x04, 0x12
        /*001a*/ 	.short	(.L_5 - .L_4)
	.align		4
.L_4:
        /*001c*/ 	.word	index@(_Z6matMulPiS_S_iii)
        /*0020*/ 	.word	0x00000000
.L_5:


//--------------------- .nv.compat                --------------------------
	.section	.nv.compat,"",@"SHT_CUDA_COMPAT_INFO"
	.align	4
        /*0000*/ 	.byte	0x02, 0x09, 0x00, 0x00, 0x02, 0x02, 0x01, 0x00, 0x02, 0x05, 0x05, 0x00, 0x03, 0x07, 0x01, 0x01
        /*0010*/ 	.byte	0x02, 0x03, 0x00, 0x00, 0x02, 0x06, 0x01, 0x00, 0x04, 0x0b, 0x08, 0x00, 0x09, 0x00, 0x00, 0x00
        /*0020*/ 	.byte	0x00, 0x00, 0x00, 0x00


//--------------------- .nv.info._Z6matMulPiS_S_iii --------------------------
	.section	.nv.info._Z6matMulPiS_S_iii,"",@"SHT_CUDA_INFO"
	.sectionflags	@""
	.align	4


	//----- nvinfo : EIATTR_CUDA_API_VERSION
	.align		4
        /*0000*/ 	.byte	0x04, 0x37
        /*0002*/ 	.short	(.L_7 - .L_6)
.L_6:
        /*0004*/ 	.word	0x00000082


	//----- nvinfo : EIATTR_KPARAM_INFO
	.align		4
.L_7:
        /*0008*/ 	.byte	0x04, 0x17
        /*000a*/ 	.short	(.L_9 - .L_8)
.L_8:
        /*000c*/ 	.word	0x00000000
        /*0010*/ 	.short	0x0005
        /*0012*/ 	.short	0x0020
        /*0014*/ 	.byte	0x00, 0xf0, 0x11, 0x00


	//----- nvinfo : EIATTR_KPARAM_INFO
	.align		4
.L_9:
        /*0018*/ 	.byte	0x04, 0x17
        /*001a*/ 	.short	(.L_11 - .L_10)
.L_10:
        /*001c*/ 	.word	0x00000000
        /*0020*/ 	.short	0x0004
        /*0022*/ 	.short	0x001c
        /*0024*/ 	.byte	0x00, 0xf0, 0x11, 0x00


	//----- nvinfo : EIATTR_KPARAM_INFO
	.align		4
.L_11:
        /*0028*/ 	.byte	0x04, 0x17
        /*002a*/ 	.short	(.L_13 - .L_12)
.L_12:
        /*002c*/ 	.word	0x00000000
        /*0030*/ 	.short	0x0003
        /*0032*/ 	.short	0x0018
        /*0034*/ 	.byte	0x00, 0xf0, 0x11, 0x00


	//----- nvinfo : EIATTR_KPARAM_INFO
	.align		4
.L_13:
        /*0038*/ 	.byte	0x04, 0x17
        /*003a*/ 	.short	(.L_15 - .L_14)
.L_14:
        /*003c*/ 	.word	0x00000000
        /*0040*/ 	.short	0x0002
        /*0042*/ 	.short	0x0010
        /*0044*/ 	.byte	0x00, 0xf0, 0x21, 0x00


	//----- nvinfo : EIATTR_KPARAM_INFO
	.align		4
.L_15:
        /*0048*/ 	.byte	0x04, 0x17
        /*004a*/ 	.short	(.L_17 - .L_16)
.L_16:
        /*004c*/ 	.word	0x00000000
        /*0050*/ 	.short	0x0001
        /*0052*/ 	.short	0x0008
        /*0054*/ 	.byte	0x00, 0xf0, 0x21, 0x00


	//----- nvinfo : EIATTR_KPARAM_INFO
	.align		4
.L_17:
        /*0058*/ 	.byte	0x04, 0x17
        /*005a*/ 	.short	(.L_19 - .L_18)
.L_18:
        /*005c*/ 	.word	0x00000000
        /*0060*/ 	.short	0x0000
        /*0062*/ 	.short	0x0000
        /*0064*/ 	.byte	0x00, 0xf0, 0x21, 0x00


	//----- nvinfo : EIATTR_SPARSE_MMA_MASK
	.align		4
.L_19:
        /*0068*/ 	.byte	0x03, 0x50
        /*006a*/ 	.short	0x0000


	//----- nvinfo : EIATTR_MAXREG_COUNT
	.align		4
        /*006c*/ 	.byte	0x03, 0x1b
        /*006e*/ 	.short	0x00ff


	//----- nvinfo : EIATTR_MERCURY_ISA_VERSION
	.align		4
        /*0070*/ 	.byte	0x03, 0x5f
        /*0072*/ 	.short	0x0101


	//----- nvinfo : EIATTR_VRC_CTA_INIT_COUNT
	.align		4
        /*0074*/ 	.byte	0x02, 0x4a
	.zero		1
	.zero		1


	//----- nvinfo : EIATTR_EXIT_INSTR_OFFSETS
	.align		4
        /*0078*/ 	.byte	0x04, 0x1c
        /*007a*/ 	.short	(.L_21 - .L_20)


	//   ....[0]....
.L_20:
        /*007c*/ 	.word	0x000000c0


	//   ....[1]....
        /*0080*/ 	.word	0x00000ed0


	//----- nvinfo : EIATTR_CBANK_PARAM_SIZE
	.align		4
.L_21:
        /*0084*/ 	.byte	0x03, 0x19
        /*0086*/ 	.short	0x0024


	//----- nvinfo : EIATTR_PARAM_CBANK
	.align		4
        /*0088*/ 	.byte	0x04, 0x0a
        /*008a*/ 	.short	(.L_23 - .L_22)
	.align		4
.L_22:
        /*008c*/ 	.word	index@(.nv.constant0._Z6matMulPiS_S_iii)
        /*0090*/ 	.short	0x0380
        /*0092*/ 	.short	0x0024


	//----- nvinfo : EIATTR_SW_WAR
	.align		4
.L_23:
        /*0094*/ 	.byte	0x04, 0x36
        /*0096*/ 	.short	(.L_25 - .L_24)
.L_24:
        /*0098*/ 	.word	0x00000008
.L_25:


//--------------------- .nv.callgraph             --------------------------
	.section	.nv.callgraph,"",@"SHT_CUDA_CALLGRAPH"
	.align	4
	.sectionentsize	8
	.align		4
        /*0000*/ 	.word	0x00000000
	.align		4
        /*0004*/ 	.word	0xffffffff
	.align		4
        /*0008*/ 	.word	0x00000000
	.align		4
        /*000c*/ 	.word	0xfffffffe
	.align		4
        /*0010*/ 	.word	0x00000000
	.align		4
        /*0014*/ 	.word	0xfffffffd
	.align		4
        /*0018*/ 	.word	0x00000000
	.align		4
        /*001c*/ 	.word	0xfffffffc


//--------------------- .text._Z6matMulPiS_S_iii  --------------------------
	.section	.text._Z6matMulPiS_S_iii,"ax",@progbits
	.align	128
        .global         _Z6matMulPiS_S_iii
        .type           _Z6matMulPiS_S_iii,@function
        .size           _Z6matMulPiS_S_iii,(.L_x_9 - _Z6matMulPiS_S_iii)
        .other          _Z6matMulPiS_S_iii,@"STO_CUDA_ENTRY STV_DEFAULT"
_Z6matMulPiS_S_iii:
.text._Z6matMulPiS_S_iii:
[----:B------:R-:W-:Y:S01]  /*0000*/  LDC R1, c[0x0][0x37c] ;  /* 0x0000df00ff017b82 */ /* 0x000fe20000000800 */
[----:B------:R-:W0:Y:S01]  /*0010*/  S2R R0, SR_CTAID.X ;  /* 0x0000000000007919 */ /* 0x000e220000002500 */
[----:B------:R-:W1:Y:S01]  /*0020*/  LDCU UR4, c[0x0][0x364] ;  /* 0x00006c80ff0477ac */ /* 0x000e620008000800 */
[----:B------:R-:W0:Y:S01]  /*0030*/  S2R R5, SR_TID.X ;  /* 0x0000000000057919 */ /* 0x000e220000002100 */
[----:B------:R-:W0:Y:S01]  /*0040*/  LDCU UR5, c[0x0][0x360] ;  /* 0x00006c00ff0577ac */ /* 0x000e220008000800 */
[----:B------:R-:W1:Y:S01]  /*0050*/  S2R R3, SR_CTAID.Y ;  /* 0x0000000000037919 */ /* 0x000e620000002600 */
[----:B------:R-:W2:Y:S01]  /*0060*/  LDCU.64 UR8, c[0x0][0x398] ;  /* 0x00007300ff0877ac */ /* 0x000ea20008000a00 */
[----:B------:R-:W1:Y:S01]  /*0070*/  S2R R2, SR_TID.Y ;  /* 0x0000000000027919 */ /* 0x000e620000002200 */
[----:B0-----:R-:W-:-:S05]  /*0080*/  IMAD R0, R0, UR5, R5 ;  /* 0x0000000500007c24 */ /* 0x001fca000f8e0205 */
[----:B--2---:R-:W-:Y:S01]  /*0090*/  ISETP.GE.AND P0, PT, R0, UR9, PT ;  /* 0x0000000900007c0c */ /* 0x004fe2000bf06270 */
[----:B-1----:R-:W-:-:S05]  /*00a0*/  IMAD R3, R3, UR4, R2 ;  /* 0x0000000403037c24 */ /* 0x002fca000f8e0202 */
[----:B------:R-:W-:-:S13]  /*00b0*/  ISETP.LT.AND P0, PT, R3, UR8, !P0 ;  /* 0x0000000803007c0c */ /* 0x000fda000c701270 */
[----:B------:R-:W-:Y:S05]  /*00c0*/  @!P0 EXIT ;  /* 0x000000000000894d */ /* 0x000fea0003800000 */
[----:B------:R-:W0:Y:S01]  /*00d0*/  LDC R2, c[0x0][0x3a0] ;  /* 0x0000e800ff027b82 */ /* 0x000e220000000800 */
[----:B------:R-:W1:Y:S01]  /*00e0*/  LDCU.64 UR6, c[0x0][0x358] ;  /* 0x00006b00ff0677ac */ /* 0x000e620008000a00 */
[----:B------:R-:W-:Y:S01]  /*00f0*/  IMAD.MOV.U32 R4, RZ, RZ, RZ ;  /* 0x000000ffff047224 */ /* 0x000fe200078e00ff */
[----:B0-----:R-:W-:-:S13]  /*0100*/  ISETP.GE.AND P0, PT, R2, 0x1, PT ;  /* 0x000000010200780c */ /* 0x001fda0003f06270 */
[----:B-1----:R-:W-:Y:S05]  /*0110*/  @!P0 BRA `(.L_x_0) ;  /* 0x0000000c005c8947 */ /* 0x002fea0003800000 */
[----:B------:R-:W-:Y:S01]  /*0120*/  LOP3.LUT P0, R6, R2, 0x3, RZ, 0xc0, !PT ;  /* 0x0000000302067812 */ /* 0x000fe2000780c0ff */
[----:B------:R-:W-:-:S12]  /*0130*/  IMAD.MOV.U32 R5, RZ, RZ, RZ ;  /* 0x000000ffff057224 */ /* 0x000fd800078e00ff */
[----:B------:R-:W-:Y:S05]  /*0140*/  @!P0 BRA `(.L_x_1) ;  /* 0x0000000000908947 */ /* 0x000fea0003800000 */
[----:B------:R-:W-:Y:S01]  /*0150*/  ISETP.NE.AND P0, PT, R6, 0x1, PT ;  /* 0x000000010600780c */ /* 0x000fe20003f05270 */
[----:B------:R-:W-:-:S12]  /*0160*/  IMAD R4, R3, R2, RZ ;  /* 0x0000000203047224 */ /* 0x000fd800078e02ff */
[----:B------:R-:W-:Y:S05]  /*0170*/  @!P0 BRA `(.L_x_2) ;  /* 0x0000000000548947 */ /* 0x000fea0003800000 */
[----:B------:R-:W-:Y:S01]  /*0180*/  ISETP.NE.AND P0, PT, R6, 0x2, PT ;  /* 0x000000020600780c */ /* 0x000fe20003f05270 */
[----:B------:R-:W0:Y:S08]  /*0190*/  LDC.64 R12, c[0x0][0x388] ;  /* 0x0000e200ff0c7b82 */ /* 0x000e300000000a00 */
[----:B------:R-:W1:Y:S04]  /*01a0*/  LDC.64 R6, c[0x0][0x380] ;  /* 0x0000e000ff067b82 */ /* 0x000e680000000a00 */
[----:B------:R-:W-:-:S04]  /*01b0*/  @P0 MOV R5, 0x1 ;  /* 0x0000000100050802 */ /* 0x000fc80000000f00 */
[----:B------:R-:W-:Y:S01]  /*01c0*/  IADD3 R15, PT, PT, R4, R5, RZ ;  /* 0x00000005040f7210 */ /* 0x000fe20007ffe0ff */
[----:B------:R-:W-:-:S05]  /*01d0*/  IMAD.MOV R9, RZ, RZ, -R5 ;  /* 0x000000ffff097224 */ /* 0x000fca00078e0a05 */
[----:B------:R-:W-:Y:S01]  /*01e0*/  LOP3.LUT R9, R9, UR9, RZ, 0xc0, !PT ;  /* 0x0000000909097c12 */ /* 0x000fe2000f8ec0ff */
[----:B0-----:R-:W-:-:S04]  /*01f0*/  @P0 IMAD.WIDE R10, R0, 0x4, R12 ;  /* 0x00000004000a0825 */ /* 0x001fc800078e020c */
[----:B------:R-:W-:Y:S02]  /*0200*/  IMAD.IADD R17, R0, 0x1, R9 ;  /* 0x0000000100117824 */ /* 0x000fe400078e0209 */
[----:B------:R-:W2:Y:S01]  /*0210*/  @P0 LDG.E R10, desc[UR6][R10.64] ;  /* 0x000000060a0a0981 */ /* 0x000ea2000c1e1900 */
[----:B-1----:R-:W-:-:S04]  /*0220*/  @P0 IMAD.WIDE R8, R4, 0x4, R6 ;  /* 0x0000000404080825 */ /* 0x002fc800078e0206 */
[----:B------:R-:W-:Y:S02]  /*0230*/  IMAD.WIDE R12, R17, 0x4, R12 ;  /* 0x00000004110c7825 */ /* 0x000fe400078e020c */
[----:B------:R-:W2:Y:S02]  /*0240*/  @P0 LDG.E R9, desc[UR6][R8.64] ;  /* 0x0000000608090981 */ /* 0x000ea4000c1e1900 */
[----:B------:R-:W-:Y:S02]  /*0250*/  IMAD.WIDE R6, R15, 0x4, R6 ;  /* 0x000000040f067825 */ /* 0x000fe400078e0206 */
[----:B------:R-:W3:Y:S04]  /*0260*/  LDG.E R13, desc[UR6][R12.64] ;  /* 0x000000060c0d7981 */ /* 0x000ee8000c1e1900 */
[----:B------:R-:W3:Y:S01]  /*0270*/  LDG.E R6, desc[UR6][R6.64] ;  /* 0x0000000606067981 */ /* 0x000ee2000c1e1900 */
[----:B------:R-:W-:-:S02]  /*0280*/  IMAD.MOV.U32 R14, RZ, RZ, RZ ;  /* 0x000000ffff0e7224 */ /* 0x000fc400078e00ff */
[----:B------:R-:W-:Y:S02]  /*0290*/  VIADD R5, R5, 0x1 ;  /* 0x0000000105057836 */ /* 0x000fe40000000000 */
[----:B--2---:R-:W-:-:S04]  /*02a0*/  @P0 IMAD R14, R10, R9, RZ ;  /* 0x000000090a0e0224 */ /* 0x004fc800078e02ff */
[----:B---3--:R-:W-:Y:S01]  /*02b0*/  IMAD R14, R13, R6, R14 ;  /* 0x000000060d0e7224 */ /* 0x008fe200078e020e */
[----:B------:R-:W-:Y:S06]  /*02c0*/  BRA `(.L_x_3) ;  /* 0x0000000000047947 */ /* 0x000fec0003800000 */
.L_x_2:
[----:B------:R-:W-:-:S07]  /*02d0*/  HFMA2 R14, -RZ, RZ, 0, 0 ;  /* 0x00000000ff0e7431 */ /* 0x000fce00000001ff */
.L_x_3:
[----:B------:R-:W0:Y:S01]  /*02e0*/  LDC.64 R6, c[0x0][0x380] ;  /* 0x0000e000ff067b82 */ /* 0x000e220000000a00 */
[----:B------:R-:W-:Y:S02]  /*02f0*/  IMAD.IADD R9, R4, 0x1, R5 ;  /* 0x0000000104097824 */ /* 0x000fe400078e0205 */
[----:B------:R-:W-:-:S05]  /*0300*/  IMAD R13, R5, UR9, R0 ;  /* 0x00000009050d7c24 */ /* 0x000fca000f8e0200 */
[----:B------:R-:W1:Y:S01]  /*0310*/  LDC.64 R10, c[0x0][0x388] ;  /* 0x0000e200ff0a7b82 */ /* 0x000e620000000a00 */
[----:B0-----:R-:W-:-:S06]  /*0320*/  IMAD.WIDE R8, R9, 0x4, R6 ;  /* 0x0000000409087825 */ /* 0x001fcc00078e0206 */
[----:B------:R-:W2:Y:S01]  /*0330*/  LDG.E R8, desc[UR6][R8.64] ;  /* 0x0000000608087981 */ /* 0x000ea2000c1e1900 */
[----:B-1----:R-:W-:-:S06]  /*0340*/  IMAD.WIDE R6, R13, 0x4, R10 ;  /* 0x000000040d067825 */ /* 0x002fcc00078e020a */
[----:B------:R-:W2:Y:S01]  /*0350*/  LDG.E R7, desc[UR6][R6.64] ;  /* 0x0000000606077981 */ /* 0x000ea2000c1e1900 */
[----:B------:R-:W-:Y:S02]  /*0360*/  VIADD R5, R5, 0x1 ;  /* 0x0000000105057836 */ /* 0x000fe40000000000 */
[----:B--2---:R-:W-:Y:S01]  /*0370*/  IMAD R4, R8, R7, R14 ;  /* 0x0000000708047224 */ /* 0x004fe200078e020e */
[----:B------:R-:W-:Y:S06]  /*0380*/  BRA `(.L_x_4) ;  /* 0x0000000000047947 */ /* 0x000fec0003800000 */
.L_x_1:
[----:B------:R-:W-:-:S07]  /*0390*/  MOV R4, RZ ;  /* 0x000000ff00047202 */ /* 0x000fce0000000f00 */
.L_x_4:
[----:B------:R-:W-:-:S13]  /*03a0*/  ISETP.GE.U32.AND P0, PT, R2, 0x4, PT ;  /* 0x000000040200780c */ /* 0x000fda0003f06070 */
[----:B------:R-:W-:Y:S05]  /*03b0*/  @!P0 BRA `(.L_x_0) ;  /* 0x0000000800b48947 */ /* 0x000fea0003800000 */
[----:B------:R-:W0:Y:S01]  /*03c0*/  LDC.64 R10, c[0x0][0x380] ;  /* 0x0000e000ff0a7b82 */ /* 0x000e220000000a00 */
[--C-:B------:R-:W-:Y:S01]  /*03d0*/  IMAD.IADD R6, R2, 0x1, -R5.reuse ;  /* 0x0000000102067824 */ /* 0x100fe200078e0a05 */
[----:B------:R-:W-:Y:S01]  /*03e0*/  USHF.L.U32 UR4, UR9, 0x2, URZ ;  /* 0x0000000209047899 */ /* 0x000fe200080006ff */
[----:B------:R-:W-:Y:S01]  /*03f0*/  IMAD R7, R3, R2, R5 ;  /* 0x0000000203077224 */ /* 0x000fe200078e0205 */
[----:B------:R-:W-:Y:S01]  /*0400*/  PLOP3.LUT P0, PT, PT, PT, PT, 0x80, 0x8 ;  /* 0x000000000008781c */ /* 0x000fe20003f0f070 */
[----:B------:R-:W-:Y:S01]  /*0410*/  IMAD R29, R5, UR9, R0 ;  /* 0x00000009051d7c24 */ /* 0x000fe2000f8e0200 */
[----:B------:R-:W-:Y:S01]  /*0420*/  ISETP.GT.AND P1, PT, R6, 0xc, PT ;  /* 0x0000000c0600780c */ /* 0x000fe20003f24270 */
[----:B0-----:R-:W-:-:S12]  /*0430*/  IMAD.WIDE R10, R7, 0x4, R10 ;  /* 0x00000004070a7825 */ /* 0x001fd800078e020a */
[----:B------:R-:W-:Y:S05]  /*0440*/  @!P1 BRA `(.L_x_5) ;  /* 0x0000000400689947 */ /* 0x000fea0003800000 */
[----:B------:R-:W-:Y:S01]  /*0450*/  PLOP3.LUT P0, PT, PT, PT, PT, 0x8, 0x80 ;  /* 0x000000000080781c */ /* 0x000fe20003f0e170 */
[----:B------:R-:W-:Y:S01]  /*0460*/  USHF.R.S32.HI UR5, URZ, 0x1f, UR4 ;  /* 0x0000001fff057899 */ /* 0x000fe20008011404 */
[----:B------:R-:W-:-:S11]  /*0470*/  IADD3 R6, PT, PT, R2, -0xc, RZ ;  /* 0xfffffff402067810 */ /* 0x000fd60007ffe0ff */
.L_x_6:
[----:B------:R-:W0:Y:S01]  /*0480*/  LDC.64 R12, c[0x0][0x388] ;  /* 0x0000e200ff0c7b82 */ /* 0x000e220000000a00 */
[----:B------:R-:W2:Y:S04]  /*0490*/  LDG.E R23, desc[UR6][R10.64] ;  /* 0x000000060a177981 */ /* 0x000ea8000c1e1900 */
[----:B------:R-:W3:Y:S01]  /*04a0*/  LDG.E R7, desc[UR6][R10.64+0x10] ;  /* 0x000010060a077981 */ /* 0x000ee2000c1e1900 */
[----:B0-----:R-:W-:-:S05]  /*04b0*/  IMAD.WIDE R18, R29, 0x4, R12 ;  /* 0x000000041d127825 */ /* 0x001fca00078e020c */
[----:B------:R0:W2:Y:S01]  /*04c0*/  LDG.E R8, desc[UR6][R18.64] ;  /* 0x0000000612087981 */ /* 0x0000a2000c1e1900 */
[----:B------:R-:W-:-:S04]  /*04d0*/  IADD3 R14, P1, PT, R18, UR4, RZ ;  /* 0x00000004120e7c10 */ /* 0x000fc8000ff3e0ff */
[----:B------:R-:W-:Y:S02]  /*04e0*/  IADD3.X R15, PT, PT, R19, UR5, RZ, P1, !PT ;  /* 0x00000005130f7c10 */ /* 0x000fe40008ffe4ff */
[----:B------:R-:W-:Y:S01]  /*04f0*/  IADD3 R16, P1, PT, R14, UR4, RZ ;  /* 0x000000040e107c10 */ /* 0x000fe2000ff3e0ff */
[----:B------:R-:W-:Y:S02]  /*0500*/  VIADD R29, R29, UR4 ;  /* 0x000000041d1d7c36 */ /* 0x000fe40008000000 */
[----:B------:R-:W4:Y:S01]  /*0510*/  LDG.E R14, desc[UR6][R14.64] ;  /* 0x000000060e0e7981 */ /* 0x000f22000c1e1900 */
[----:B------:R-:W-:Y:S02]  /*0520*/  IADD3.X R17, PT, PT, R15, UR5, RZ, P1, !PT ;  /* 0x000000050f117c10 */ /* 0x000fe40008ffe4ff */
[----:B------:R-:W-:Y:S01]  /*0530*/  IADD3 R24, P1, PT, R16, UR4, RZ ;  /* 0x0000000410187c10 */ /* 0x000fe2000ff3e0ff */
[----:B------:R-:W-:Y:S02]  /*0540*/  IMAD.WIDE R20, R29, 0x4, R12 ;  /* 0x000000041d147825 */ /* 0x000fe400078e020c */
[----:B------:R-:W5:Y:S01]  /*0550*/  LDG.E R16, desc[UR6][R16.64] ;  /* 0x0000000610107981 */ /* 0x000f62000c1e1900 */
[----:B------:R-:W-:-:S03]  /*0560*/  IADD3.X R25, PT, PT, R17, UR5, RZ, P1, !PT ;  /* 0x0000000511197c10 */ /* 0x000fc60008ffe4ff */
[----:B------:R-:W4:Y:S01]  /*0570*/  LDG.E R15, desc[UR6][R10.64+0x4] ;  /* 0x000004060a0f7981 */ /* 0x000f22000c1e1900 */
[----:B------:R-:W-:-:S03]  /*0580*/  IADD3 R26, P1, PT, R20, UR4, RZ ;  /* 0x00000004141a7c10 */ /* 0x000fc6000ff3e0ff */
[----:B------:R-:W3:Y:S04]  /*0590*/  LDG.E R25, desc[UR6][R24.64] ;  /* 0x0000000618197981 */ /* 0x000ee8000c1e1900 */
[----:B------:R-:W5:Y:S01]  /*05a0*/  LDG.E R17, desc[UR6][R10.64+0x8] ;  /* 0x000008060a117981 */ /* 0x000f62000c1e1900 */
[----:B------:R-:W-:-:S03]  /*05b0*/  IADD3.X R27, PT, PT, R21, UR5, RZ, P1, !PT ;  /* 0x00000005151b7c10 */ /* 0x000fc60008ffe4ff */
[----:B------:R-:W3:Y:S04]  /*05c0*/  LDG.E R20, desc[UR6][R20.64] ;  /* 0x0000000614147981 */ /* 0x000ee8000c1e1900 */
[----:B------:R-:W3:Y:S01]  /*05d0*/  LDG.E R24, desc[UR6][R10.64+0xc] ;  /* 0x00000c060a187981 */ /* 0x000ee2000c1e1900 */
[----:B0-----:R-:W-:-:S03]  /*05e0*/  IADD3 R18, P1, PT, R26, UR4, RZ ;  /* 0x000000041a127c10 */ /* 0x001fc6000ff3e0ff */
[----:B------:R2:W3:Y:S01]  /*05f0*/  LDG.E R9, desc[UR6][R26.64] ;  /* 0x000000061a097981 */ /* 0x0004e2000c1e1900 */
[----:B------:R-:W-:Y:S02]  /*0600*/  IADD3.X R19, PT, PT, R27, UR5, RZ, P1, !PT ;  /* 0x000000051b137c10 */ /* 0x000fe40008ffe4ff */
[----:B------:R-:W-:Y:S01]  /*0610*/  IADD3 R22, P1, PT, R18, UR4, RZ ;  /* 0x0000000412167c10 */ /* 0x000fe2000ff3e0ff */
[----:B------:R-:W3:Y:S04]  /*0620*/  LDG.E R21, desc[UR6][R10.64+0x18] ;  /* 0x000018060a157981 */ /* 0x000ee8000c1e1900 */
[----:B------:R-:W3:Y:S01]  /*0630*/  LDG.E R27, desc[UR6][R10.64+0x1c] ;  /* 0x00001c060a1b7981 */ /* 0x000ee2000c1e1900 */
[----:B--2---:R-:W-:-:S03]  /*0640*/  IMAD R26, R8, R23, R4 ;  /* 0x00000017081a7224 */ /* 0x004fc600078e0204 */
[----:B------:R-:W2:Y:S01]  /*0650*/  LDG.E R4, desc[UR6][R10.64+0x14] ;  /* 0x000014060a047981 */ /* 0x000ea2000c1e1900 */
[----:B------:R-:W-:-:S03]  /*0660*/  IADD3.X R23, PT, PT, R19, UR5, RZ, P1, !PT ;  /* 0x0000000513177c10 */ /* 0x000fc60008ffe4ff */
[----:B------:R0:W2:Y:S04]  /*0670*/  LDG.E R8, desc[UR6][R18.64] ;  /* 0x0000000612087981 */ /* 0x0000a8000c1e1900 */
[----:B------:R-:W2:Y:S01]  /*0680*/  LDG.E R22, desc[UR6][R22.64] ;  /* 0x0000000616167981 */ /* 0x000ea2000c1e1900 */
[----:B------:R-:W-:Y:S01]  /*0690*/  IADD3 R29, PT, PT, R29, UR4, RZ ;  /* 0x000000041d1d7c10 */ /* 0x000fe2000fffe0ff */
[----:B----4-:R-:W-:-:S04]  /*06a0*/  IMAD R26, R14, R15, R26 ;  /* 0x0000000f0e1a7224 */ /* 0x010fc800078e021a */
[----:B------:R-:W-:-:S04]  /*06b0*/  IMAD.WIDE R14, R29, 0x4, R12 ;  /* 0x000000041d0e7825 */ /* 0x000fc800078e020c */
[----:B-----5:R-:W-:Y:S01]  /*06c0*/  IMAD R26, R16, R17, R26 ;  /* 0x00000011101a7224 */ /* 0x020fe200078e021a */
[----:B------:R-:W-:Y:S01]  /*06d0*/  IADD3 R16, P1, PT, R14, UR4, RZ ;  /* 0x000000040e107c10 */ /* 0x000fe2000ff3e0ff */
[----:B------:R-:W-:Y:S01]  /*06e0*/  VIADD R29, R29, UR4 ;  /* 0x000000041d1d7c36 */ /* 0x000fe20008000000 */
[----:B------:R-:W4:Y:S02]  /*06f0*/  LDG.E R14, desc[UR6][R14.64] ;  /* 0x000000060e0e7981 */ /* 0x000f24000c1e1900 */
[----:B------:R-:W-:Y:S01]  /*0700*/  IADD3.X R17, PT, PT, R15, UR5, RZ, P1, !PT ;  /* 0x000000050f117c10 */ /* 0x000fe20008ffe4ff */
[----:B---3--:R-:W-:Y:S01]  /*0710*/  IMAD R24, R25, R24, R26 ;  /* 0x0000001819187224 */ /* 0x008fe200078e021a */
[----:B0-----:R-:W-:Y:S01]  /*0720*/  IADD3 R18, P1, PT, R16, UR4, RZ ;  /* 0x0000000410127c10 */ /* 0x001fe2000ff3e0ff */
[----:B------:R-:W-:Y:S02]  /*0730*/  IMAD.WIDE R12, R29, 0x4, R12 ;  /* 0x000000041d0c7825 */ /* 0x000fe400078e020c */
[----:B------:R-:W3:Y:S02]  /*0740*/  LDG.E R16, desc[UR6][R16.64] ;  /* 0x0000000610107981 */ /* 0x000ee4000c1e1900 */
[----:B------:R-:W-:-:S02]  /*0750*/  IMAD R20, R20, R7, R24 ;  /* 0x0000000714147224 */ /* 0x000fc400078e0218 */
[----:B------:R-:W3:Y:S01]  /*0760*/  LDG.E R15, desc[UR6][R10.64+0x24] ;  /* 0x000024060a0f7981 */ /* 0x000ee2000c1e1900 */
[----:B------:R-:W-:-:S03]  /*0770*/  IADD3.X R19, PT, PT, R17, UR5, RZ, P1, !PT ;  /* 0x0000000511137c10 */ /* 0x000fc60008ffe4ff */
[----:B------:R-:W4:Y:S01]  /*0780*/  LDG.E R7, desc[UR6][R10.64+0x20] ;  /* 0x000020060a077981 */ /* 0x000f22000c1e1900 */
[----:B------:R-:W-:-:S03]  /*0790*/  IADD3 R24, P1, PT, R18, UR4, RZ ;  /* 0x0000000412187c10 */ /* 0x000fc6000ff3e0ff */
[----:B------:R-:W5:Y:S01]  /*07a0*/  LDG.E R18, desc[UR6][R18.64] ;  /* 0x0000000612127981 */ /* 0x000f62000c1e1900 */
[----:B------:R-:W-:-:S03]  /*07b0*/  IADD3.X R25, PT, PT, R19, UR5, RZ, P1, !PT ;  /* 0x0000000513197c10 */ /* 0x000fc60008ffe4ff */
[----:B------:R-:W5:Y:S04]  /*07c0*/  LDG.E R17, desc[UR6][R10.64+0x28] ;  /* 0x000028060a117981 */ /* 0x000f68000c1e1900 */
[----:B------:R-:W5:Y:S04]  /*07d0*/  LDG.E R24, desc[UR6][R24.64] ;  /* 0x0000000618187981 */ /* 0x000f68000c1e1900 */
[----:B------:R-:W5:Y:S04]  /*07e0*/  LDG.E R19, desc[UR6][R10.64+0x30] ;  /* 0x000030060a137981 */ /* 0x000f68000c1e1900 */
[----:B------:R-:W5:Y:S04]  /*07f0*/  LDG.E R26, desc[UR6][R10.64+0x38] ;  /* 0x000038060a1a7981 */ /* 0x000f68000c1e1900 */
[----:B------:R-:W5:Y:S01]  /*0800*/  LDG.E R25, desc[UR6][R10.64+0x34] ;  /* 0x000034060a197981 */ /* 0x000f62000c1e1900 */
[----:B--2---:R-:W-:Y:S01]  /*0810*/  IMAD R4, R9, R4, R20 ;  /* 0x0000000409047224 */ /* 0x004fe200078e0214 */
[----:B------:R-:W-:-:S02]  /*0820*/  IADD3 R20, P1, PT, R12, UR4, RZ ;  /* 0x000000040c147c10 */ /* 0x000fc4000ff3e0ff */
[----:B------:R-:W2:Y:S01]  /*0830*/  LDG.E R12, desc[UR6][R12.64] ;  /* 0x000000060c0c7981 */ /* 0x000ea2000c1e1900 */
[----:B------:R-:W-:Y:S01]  /*0840*/  IMAD R9, R8, R21, R4 ;  /* 0x0000001508097224 */ /* 0x000fe200078e0204 */
[----:B------:R-:W-:Y:S02]  /*0850*/  IADD3.X R21, PT, PT, R13, UR5, RZ, P1, !PT ;  /* 0x000000050d157c10 */ /* 0x000fe40008ffe4ff */
[----:B------:R-:W2:Y:S01]  /*0860*/  LDG.E R4, desc[UR6][R10.64+0x2c] ;  /* 0x00002c060a047981 */ /* 0x000ea2000c1e1900 */
[----:B------:R-:W-:Y:S01]  /*0870*/  IADD3 R8, P1, PT, R20, UR4, RZ ;  /* 0x0000000414087c10 */ /* 0x000fe2000ff3e0ff */
[----:B------:R-:W-:Y:S02]  /*0880*/  IMAD R27, R22, R27, R9 ;  /* 0x0000001b161b7224 */ /* 0x000fe400078e0209 */
[----:B------:R-:W2:Y:S01]  /*0890*/  LDG.E R20, desc[UR6][R20.64] ;  /* 0x0000000614147981 */ /* 0x000ea2000c1e1900 */
[----:B------:R-:W-:Y:S02]  /*08a0*/  IADD3.X R9, PT, PT, R21, UR5, RZ, P1, !PT ;  /* 0x0000000515097c10 */ /* 0x000fe40008ffe4ff */
[----:B------:R-:W-:Y:S01]  /*08b0*/  IADD3 R22, P1, PT, R8, UR4, RZ ;  /* 0x0000000408167c10 */ /* 0x000fe2000ff3e0ff */
[----:B------:R0:W2:Y:S03]  /*08c0*/  LDG.E R13, desc[UR6][R10.64+0x3c] ;  /* 0x00003c060a0d7981 */ /* 0x0000a6000c1e1900 */
[----:B------:R-:W-:-:S02]  /*08d0*/  IADD3.X R23, PT, PT, R9, UR5, RZ, P1, !PT ;  /* 0x0000000509177c10 */ /* 0x000fc40008ffe4ff */
[----:B------:R-:W2:Y:S04]  /*08e0*/  LDG.E R9, desc[UR6][R8.64] ;  /* 0x0000000608097981 */ /* 0x000ea8000c1e1900 */
[----:B------:R-:W2:Y:S01]  /*08f0*/  LDG.E R22, desc[UR6][R22.64] ;  /* 0x0000000616167981 */ /* 0x000ea2000c1e1900 */
[----:B------:R-:W-:-:S04]  /*0900*/  IADD3 R5, PT, PT, R5, 0x10, RZ ;  /* 0x0000001005057810 */ /* 0x000fc80007ffe0ff */
[----:B------:R-:W-:Y:S01]  /*0910*/  ISETP.GE.AND P1, PT, R5, R6, PT ;  /* 0x000000060500720c */ /* 0x000fe20003f26270 */
[----:B----4-:R-:W-:-:S04]  /*0920*/  IMAD R7, R14, R7, R27 ;  /* 0x000000070e077224 */ /* 0x010fc800078e021b */
[----:B---3--:R-:W-:-:S04]  /*0930*/  IMAD R7, R16, R15, R7 ;  /* 0x0000000f10077224 */ /* 0x008fc800078e0207 */
[----:B-----5:R-:W-:Y:S01]  /*0940*/  IMAD R7, R18, R17, R7 ;  /* 0x0000001112077224 */ /* 0x020fe200078e0207 */
[----:B------:R-:W-:-:S03]  /*0950*/  IADD3 R29, PT, PT, R29, UR4, RZ ;  /* 0x000000041d1d7c10 */ /* 0x000fc6000fffe0ff */
[----:B--2---:R-:W-:-:S04]  /*0960*/  IMAD R4, R24, R4, R7 ;  /* 0x0000000418047224 */ /* 0x004fc800078e0207 */
[----:B------:R-:W-:Y:S01]  /*0970*/  IMAD R4, R12, R19, R4 ;  /* 0x000000130c047224 */ /* 0x000fe200078e0204 */
[----:B------:R-:W-:-:S03]  /*0980*/  IADD3 R7, P2, PT, R10, 0x40, RZ ;  /* 0x000000400a077810 */ /* 0x000fc60007f5e0ff */
[----:B------:R-:W-:-:S04]  /*0990*/  IMAD R4, R20, R25, R4 ;  /* 0x0000001914047224 */ /* 0x000fc800078e0204 */
[----:B------:R-:W-:Y:S02]  /*09a0*/  IMAD R4, R9, R26, R4 ;  /* 0x0000001a09047224 */ /* 0x000fe400078e0204 */
[----:B0-----:R-:W-:Y:S02]  /*09b0*/  IMAD.X R11, RZ, RZ, R11, P2 ;  /* 0x000000ffff0b7224 */ /* 0x001fe400010e060b */
[----:B------:R-:W-:Y:S02]  /*09c0*/  IMAD R4, R22, R13, R4 ;  /* 0x0000000d16047224 */ /* 0x000fe400078e0204 */
[----:B------:R-:W-:Y:S01]  /*09d0*/  IMAD.MOV.U32 R10, RZ, RZ, R7 ;  /* 0x000000ffff0a7224 */ /* 0x000fe200078e0007 */
[----:B------:R-:W-:Y:S06]  /*09e0*/  @!P1 BRA `(.L_x_6) ;  /* 0xfffffff800a49947 */ /* 0x000fec000383ffff */
.L_x_5:
[----:B------:R-:W-:-:S04]  /*09f0*/  IADD3 R6, PT, PT, -R5, R2, RZ ;  /* 0x0000000205067210 */ /* 0x000fc80007ffe1ff */
[----:B------:R-:W-:-:S13]  /*0a00*/  ISETP.GT.AND P1, PT, R6, 0x4, PT ;  /* 0x000000040600780c */ /* 0x000fda0003f24270 */
[----:B------:R-:W-:Y:S05]  /*0a10*/  @!P1 BRA `(.L_x_7) ;  /* 0x0000000000c09947 */ /* 0x000fea0003800000 */
[----:B------:R-:W0:Y:S01]  /*0a20*/  LDC.64 R6, c[0x0][0x388] ;  /* 0x0000e200ff067b82 */ /* 0x000e220000000a00 */
[----:B------:R-:W-:Y:S02]  /*0a30*/  USHF.R.S32.HI UR5, URZ, 0x1f, UR4 ;  /* 0x0000001fff057899 */ /* 0x000fe40008011404 */
[C---:B------:R-:W-:Y:S01]  /*0a40*/  VIADD R18, R29.reuse, UR4 ;  /* 0x000000041d127c36 */ /* 0x040fe20008000000 */
[----:B------:R-:W2:Y:S04]  /*0a50*/  LDG.E R19, desc[UR6][R10.64] ;  /* 0x000000060a137981 */ /* 0x000ea8000c1e1900 */
[----:B------:R-:W3:Y:S04]  /*0a60*/  LDG.E R20, desc[UR6][R10.64+0x4] ;  /* 0x000004060a147981 */ /* 0x000ee8000c1e1900 */
[----:B------:R-:W4:Y:S04]  /*0a70*/  LDG.E R24, desc[UR6][R10.64+0x8] ;  /* 0x000008060a187981 */ /* 0x000f28000c1e1900 */
[----:B------:R-:W5:Y:S04]  /*0a80*/  LDG.E R25, desc[UR6][R10.64+0xc] ;  /* 0x00000c060a197981 */ /* 0x000f68000c1e1900 */
[----:B------:R-:W5:Y:S04]  /*0a90*/  LDG.E R27, desc[UR6][R10.64+0x10] ;  /* 0x000010060a1b7981 */ /* 0x000f68000c1e1900 */
[----:B------:R-:W5:Y:S01]  /*0aa0*/  LDG.E R26, desc[UR6][R10.64+0x1c] ;  /* 0x00001c060a1a7981 */ /* 0x000f62000c1e1900 */
[----:B0-----:R-:W-:-:S03]  /*0ab0*/  IMAD.WIDE R12, R29, 0x4, R6 ;  /* 0x000000041d0c7825 */ /* 0x001fc600078e0206 */
[----:B------:R-:W5:Y:S01]  /*0ac0*/  LDG.E R29, desc[UR6][R10.64+0x14] ;  /* 0x000014060a1d7981 */ /* 0x000f62000c1e1900 */
[----:B------:R-:W-:-:S03]  /*0ad0*/  IADD3 R14, P0, PT, R12, UR4, RZ ;  /* 0x000000040c0e7c10 */ /* 0x000fc6000ff1e0ff */
[----:B------:R0:W2:Y:S01]  /*0ae0*/  LDG.E R22, desc[UR6][R12.64] ;  /* 0x000000060c167981 */ /* 0x0000a2000c1e1900 */
[----:B------:R-:W-:Y:S02]  /*0af0*/  IADD3.X R15, PT, PT, R13, UR5, RZ, P0, !PT ;  /* 0x000000050d0f7c10 */ /* 0x000fe400087fe4ff */
[----:B------:R-:W-:Y:S01]  /*0b00*/  IADD3 R16, P0, PT, R14, UR4, RZ ;  /* 0x000000040e107c10 */ /* 0x000fe2000ff1e0ff */
[----:B------:R-:W-:Y:S02]  /*0b10*/  IMAD.WIDE R6, R18, 0x4, R6 ;  /* 0x0000000412067825 */ /* 0x000fe400078e0206 */
[----:B------:R1:W3:Y:S01]  /*0b20*/  LDG.E R21, desc[UR6][R14.64] ;  /* 0x000000060e157981 */ /* 0x0002e2000c1e1900 */
[----:B------:R-:W-:Y:S02]  /*0b30*/  IADD3.X R17, PT, PT, R15, UR5, RZ, P0, !PT ;  /* 0x000000050f117c10 */ /* 0x000fe400087fe4ff */
[----:B------:R-:W-:-:S03]  /*0b40*/  IADD3 R8, P0, PT, R16, UR4, RZ ;  /* 0x0000000410087c10 */ /* 0x000fc6000ff1e0ff */
[----:B------:R1:W4:Y:S01]  /*0b50*/  LDG.E R23, desc[UR6][R16.64] ;  /* 0x0000000610177981 */ /* 0x000322000c1e1900 */
[----:B------:R-:W-:Y:S02]  /*0b60*/  IADD3.X R9, PT, PT, R17, UR5, RZ, P0, !PT ;  /* 0x0000000511097c10 */ /* 0x000fe400087fe4ff */
[----:B0-----:R-:W-:Y:S02]  /*0b70*/  IADD3 R12, P0, PT, R6, UR4, RZ ;  /* 0x00000004060c7c10 */ /* 0x001fe4000ff1e0ff */
[----:B------:R0:W5:Y:S02]  /*0b80*/  LDG.E R6, desc[UR6][R6.64] ;  /* 0x0000000606067981 */ /* 0x000164000c1e1900 */
[----:B------:R-:W-:Y:S02]  /*0b90*/  IADD3.X R13, PT, PT, R7, UR5, RZ, P0, !PT ;  /* 0x00000005070d7c10 */ /* 0x000fe400087fe4ff */
[----:B------:R-:W5:Y:S01]  /*0ba0*/  LDG.E R8, desc[UR6][R8.64] ;  /* 0x0000000608087981 */ /* 0x000f62000c1e1900 */
[----:B-1----:R-:W-:-:S03]  /*0bb0*/  IADD3 R14, P0, PT, R12, UR4, RZ ;  /* 0x000000040c0e7c10 */ /* 0x002fc6000ff1e0ff */
[----:B------:R-:W5:Y:S01]  /*0bc0*/  LDG.E R12, desc[UR6][R12.64] ;  /* 0x000000060c0c7981 */ /* 0x000f62000c1e1900 */
[----:B------:R-:W-:Y:S02]  /*0bd0*/  IADD3.X R15, PT, PT, R13, UR5, RZ, P0, !PT ;  /* 0x000000050d0f7c10 */ /* 0x000fe400087fe4ff */
[----:B------:R-:W-:-:S03]  /*0be0*/  IADD3 R16, P0, PT, R14, UR4, RZ ;  /* 0x000000040e107c10 */ /* 0x000fc6000ff1e0ff */
[----:B------:R-:W5:Y:S01]  /*0bf0*/  LDG.E R14, desc[UR6][R14.64] ;  /* 0x000000060e0e7981 */ /* 0x000f62000c1e1900 */
[----:B------:R-:W-:-:S03]  /*0c00*/  IADD3.X R17, PT, PT, R15, UR5, RZ, P0, !PT ;  /* 0x000000050f117c10 */ /* 0x000fc600087fe4ff */
[----:B------:R1:W5:Y:S04]  /*0c10*/  LDG.E R9, desc[UR6][R10.64+0x18] ;  /* 0x000018060a097981 */ /* 0x000368000c1e1900 */
[----:B------:R-:W5:Y:S01]  /*0c20*/  LDG.E R17, desc[UR6][R16.64] ;  /* 0x0000000610117981 */ /* 0x000f62000c1e1900 */
[----:B0-----:R-:W-:Y:S01]  /*0c30*/  IADD3 R7, P1, PT, R10, 0x20, RZ ;  /* 0x000000200a077810 */ /* 0x001fe20007f3e0ff */
[----:B------:R-:W-:Y:S01]  /*0c40*/  VIADD R5, R5, 0x8 ;  /* 0x0000000805057836 */ /* 0x000fe20000000000 */
[----:B------:R-:W-:-:S03]  /*0c50*/  PLOP3.LUT P0, PT, PT, PT, PT, 0x8, 0x80 ;  /* 0x000000000080781c */ /* 0x000fc60003f0e170 */
[----:B-1----:R-:W-:Y:S02]  /*0c60*/  IMAD.MOV.U32 R10, RZ, RZ, R7 ;  /* 0x000000ffff0a7224 */ /* 0x002fe400078e0007 */
[----:B--2---:R-:W-:-:S04]  /*0c70*/  IMAD R19, R22, R19, R4 ;  /* 0x0000001316137224 */ /* 0x004fc800078e0204 */
[----:B---3--:R-:W-:-:S04]  /*0c80*/  IMAD R19, R21, R20, R19 ;  /* 0x0000001415137224 */ /* 0x008fc800078e0213 */
[----:B----4-:R-:W-:-:S04]  /*0c90*/  IMAD R19, R23, R24, R19 ;  /* 0x0000001817137224 */ /* 0x010fc800078e0213 */
[----:B-----5:R-:W-:-:S04]  /*0ca0*/  IMAD R8, R8, R25, R19 ;  /* 0x0000001908087224 */ /* 0x020fc800078e0213 */
[----:B------:R-:W-:-:S04]  /*0cb0*/  IMAD R6, R6, R27, R8 ;  /* 0x0000001b06067224 */ /* 0x000fc800078e0208 */
[----:B------:R-:W-:Y:S01]  /*0cc0*/  IMAD R6, R12, R29, R6 ;  /* 0x0000001d0c067224 */ /* 0x000fe200078e0206 */
[----:B------:R-:W-:-:S03]  /*0cd0*/  IADD3.X R8, PT, PT, RZ, R11, RZ, P1, !PT ;  /* 0x0000000bff087210 */ /* 0x000fc60000ffe4ff */
[----:B------:R-:W-:Y:S01]  /*0ce0*/  IMAD R6, R14, R9, R6 ;  /* 0x000000090e067224 */ /* 0x000fe200078e0206 */
[----:B------:R-:W-:Y:S02]  /*0cf0*/  IADD3 R29, PT, PT, R18, UR4, RZ ;  /* 0x00000004121d7c10 */ /* 0x000fe4000fffe0ff */
[----:B------:R-:W-:Y:S01]  /*0d00*/  MOV R11, R8 ;  /* 0x00000008000b7202 */ /* 0x000fe20000000f00 */
[----:B------:R-:W-:-:S07]  /*0d10*/  IMAD R4, R17, R26, R6 ;  /* 0x0000001a11047224 */ /* 0x000fce00078e0206 */
.L_x_7:
[----:B------:R-:W-:-:S13]  /*0d20*/  ISETP.LT.OR P0, PT, R5, R2, P0 ;  /* 0x000000020500720c */ /* 0x000fda0000701670 */
[----:B------:R-:W-:Y:S05]  /*0d30*/  @!P0 BRA `(.L_x_0) ;  /* 0x0000000000548947 */ /* 0x000fea0003800000 */
[----:B------:R-:W0:Y:S01]  /*0d40*/  LDC.64 R6, c[0x0][0x388] ;  /* 0x0000e200ff067b82 */ /* 0x000e220000000a00 */
[----:B------:R-:W-:Y:S01]  /*0d50*/  USHF.R.S32.HI UR5, URZ, 0x1f, UR4 ;  /* 0x0000001fff057899 */ /* 0x000fe20008011404 */
[----:B------:R-:W2:Y:S04]  /*0d60*/  LDG.E R2, desc[UR6][R10.64] ;  /* 0x000000060a027981 */ /* 0x000ea8000c1e1900 */
[----:B------:R-:W3:Y:S04]  /*0d70*/  LDG.E R5, desc[UR6][R10.64+0x4] ;  /* 0x000004060a057981 */ /* 0x000ee8000c1e1900 */
[----:B------:R-:W4:Y:S04]  /*0d80*/  LDG.E R16, desc[UR6][R10.64+0x8] ;  /* 0x000008060a107981 */ /* 0x000f28000c1e1900 */
[----:B------:R-:W5:Y:S01]  /*0d90*/  LDG.E R17, desc[UR6][R10.64+0xc] ;  /* 0x00000c060a117981 */ /* 0x000f62000c1e1900 */
[----:B0-----:R-:W-:-:S03]  /*0da0*/  IMAD.WIDE R6, R29, 0x4, R6 ;  /* 0x000000041d067825 */ /* 0x001fc600078e0206 */
[----:B------:R-:W-:-:S04]  /*0db0*/  IADD3 R8, P0, PT, R6, UR4, RZ ;  /* 0x0000000406087c10 */ /* 0x000fc8000ff1e0ff */
[----:B------:R-:W-:Y:S02]  /*0dc0*/  IADD3.X R9, PT, PT, R7, UR5, RZ, P0, !PT ;  /* 0x0000000507097c10 */ /* 0x000fe400087fe4ff */
[----:B------:R-:W-:Y:S01]  /*0dd0*/  IADD3 R12, P0, PT, R8, UR4, RZ ;  /* 0x00000004080c7c10 */ /* 0x000fe2000ff1e0ff */
[----:B------:R-:W2:Y:S03]  /*0de0*/  LDG.E R7, desc[UR6][R6.64] ;  /* 0x0000000606077981 */ /* 0x000ea6000c1e1900 */
[----:B------:R-:W-:Y:S02]  /*0df0*/  IADD3.X R13, PT, PT, R9, UR5, RZ, P0, !PT ;  /* 0x00000005090d7c10 */ /* 0x000fe400087fe4ff */
[----:B------:R-:W-:Y:S01]  /*0e00*/  IADD3 R14, P0, PT, R12, UR4, RZ ;  /* 0x000000040c0e7c10 */ /* 0x000fe2000ff1e0ff */
[----:B------:R-:W3:Y:S03]  /*0e10*/  LDG.E R9, desc[UR6][R8.64] ;  /* 0x0000000608097981 */ /* 0x000ee6000c1e1900 */
[----:B------:R-:W-:-:S02]  /*0e20*/  IADD3.X R15, PT, PT, R13, UR5, RZ, P0, !PT ;  /* 0x000000050d0f7c10 */ /* 0x000fc400087fe4ff */
[----:B------:R-:W4:Y:S04]  /*0e30*/  LDG.E R13, desc[UR6][R12.64] ;  /* 0x000000060c0d7981 */ /* 0x000f28000c1e1900 */
[----:B------:R-:W5:Y:S01]  /*0e40*/  LDG.E R15, desc[UR6][R14.64] ;  /* 0x000000060e0f7981 */ /* 0x000f62000c1e1900 */
[----:B--2---:R-:W-:-:S04]  /*0e50*/  IMAD R2, R7, R2, R4 ;  /* 0x0000000207027224 */ /* 0x004fc800078e0204 */
[----:B---3--:R-:W-:-:S04]  /*0e60*/  IMAD R2, R9, R5, R2 ;  /* 0x0000000509027224 */ /* 0x008fc800078e0202 */
[----:B----4-:R-:W-:-:S04]  /*0e70*/  IMAD R2, R13, R16, R2 ;  /* 0x000000100d027224 */ /* 0x010fc800078e0202 */
[----:B-----5:R-:W-:-:S07]  /*0e80*/  IMAD R4, R15, R17, R2 ;  /* 0x000000110f047224 */ /* 0x020fce00078e0202 */
.L_x_0:
[----:B------:R-:W0:Y:S01]  /*0e90*/  LDC.64 R6, c[0x0][0x390] ;  /* 0x0000e400ff067b82 */ /* 0x000e220000000a00 */
[----:B------:R-:W-:-:S04]  /*0ea0*/  IMAD R3, R3, UR9, R0 ;  /* 0x0000000903037c24 */ /* 0x000fc8000f8e0200 */
[----:B0-----:R-:W-:-:S05]  /*0eb0*/  IMAD.WIDE R2, R3, 0x4, R6 ;  /* 0x0000000403027825 */ /* 0x001fca00078e0206 */
[----:B------:R-:W-:Y:S01]  /*0ec0*/  STG.E desc[UR6][R2.64], R4 ;  /* 0x0000000402007986 */ /* 0x000fe2000c101906 */
[----:B------:R-:W-:Y:S05]  /*0ed0*/  EXIT ;  /* 0x000000000000794d */ /* 0x000fea0003800000 */
.L_x_8:
[----:B------:R-:W-:-:S00]  /*0ee0*/  BRA `(.L_x_8) ;  /* 0xfffffffc00fc7947 */ /* 0x000fc0000383ffff */
[----:B------:R-:W-:-:S00]  /*0ef0*/  NOP ;  /* 0x0000000000007918 */ /* 0x000fc00000000000 */
        /* <DEDUP_REMOVED lines=8> */
.L_x_9:


//--------------------- .nv.shared.reserved.0     --------------------------
	.section	.nv.shared.reserved.0,"aw",@nobits
	.weak		__nv_reservedSMEM_offset_0_alias
	.size		__nv_reservedSMEM_offset_0_alias, 0, 64
	.other		__nv_reservedSMEM_offset_0_alias,@"STO_CUDA_RESERVED_SHARED STV_DEFAULT"
__nv_reservedSMEM_offset_0_alias:
	.zero		0
	.zero		64


//--------------------- .nv.constant0._Z6matMulPiS_S_iii --------------------------
	.section	.nv.constant0._Z6matMulPiS_S_iii,"a",@progbits
	.sectionflags	@""
	.align	4
.nv.constant0._Z6matMulPiS_S_iii:
	.zero		932


//--------------------- SYMBOLS --------------------------

	.type		.nv.reservedSmem.offset0,@object
	.size		.nv.reservedSmem.offset0,0x4
